//
// Generated by NVIDIA NVVM Compiler
//
// Compiler Build ID: CL-36424714
// Cuda compilation tools, release 13.0, V13.0.88
// Based on NVVM 20.0.0
//

.version 9.0
.target sm_100
.address_size 64

	// .globl	_Z5IsingPiS_i
.extern .func  (.param .b32 func_retval0) vprintf
(
	.param .b64 vprintf_param_0,
	.param .b64 vprintf_param_1
)
;
.global .align 1 .b8 $str[28] = {32, 73, 32, 97, 109, 32, 37, 100, 44, 32, 120, 32, 105, 115, 32, 37, 100, 44, 32, 76, 32, 105, 115, 32, 37, 100, 10};

.visible .entry _Z5IsingPiS_i(
	.param .u64 .ptr .align 1 _Z5IsingPiS_i_param_0,
	.param .u64 .ptr .align 1 _Z5IsingPiS_i_param_1,
	.param .u32 _Z5IsingPiS_i_param_2
)
{
	.local .align 8 .b8 	__local_depot0[16];
	.reg .b64 	%SP;
	.reg .b64 	%SPL;
	.reg .pred 	%p<2>;
	.reg .b32 	%r<33>;
	.reg .b64 	%rd<20>;

	mov.u64 	%SPL, __local_depot0;
	cvta.local.u64 	%SP, %SPL;
	ld.param.u64 	%rd1, [_Z5IsingPiS_i_param_0];
	ld.param.u64 	%rd2, [_Z5IsingPiS_i_param_1];
	ld.param.u32 	%r1, [_Z5IsingPiS_i_param_2];
	cvta.to.global.u64 	%rd3, %rd2;
	cvta.to.global.u64 	%rd4, %rd1;
	add.u64 	%rd5, %SP, 0;
	add.u64 	%rd6, %SPL, 0;
	mov.u32 	%r2, %tid.x;
	div.u32 	%r3, %r2, %r1;
	mul.lo.s32 	%r4, %r3, %r1;
	sub.s32 	%r5, %r2, %r4;
	add.s32 	%r6, %r1, -1;
	add.s32 	%r7, %r6, %r3;
	rem.s32 	%r8, %r7, %r1;
	mad.lo.s32 	%r9, %r8, %r1, %r5;
	mul.wide.s32 	%rd7, %r9, 4;
	add.s64 	%rd8, %rd4, %rd7;
	ld.global.u32 	%r10, [%rd8];
	add.s32 	%r11, %r6, %r5;
	rem.s32 	%r12, %r11, %r1;
	add.s32 	%r13, %r12, %r4;
	mul.wide.s32 	%rd9, %r13, 4;
	add.s64 	%rd10, %rd4, %rd9;
	ld.global.u32 	%r14, [%rd10];
	add.s32 	%r15, %r14, %r10;
	mul.wide.s32 	%rd11, %r2, 4;
	add.s64 	%rd12, %rd4, %rd11;
	ld.global.u32 	%r16, [%rd12];
	add.s32 	%r17, %r15, %r16;
	add.s32 	%r18, %r3, 1;
	rem.s32 	%r19, %r18, %r1;
	mad.lo.s32 	%r20, %r19, %r1, %r5;
	mul.wide.s32 	%rd13, %r20, 4;
	add.s64 	%rd14, %rd4, %rd13;
	ld.global.u32 	%r21, [%rd14];
	add.s32 	%r22, %r17, %r21;
	add.s32 	%r23, %r5, 1;
	rem.s32 	%r24, %r23, %r1;
	add.s32 	%r25, %r24, %r4;
	mul.wide.s32 	%rd15, %r25, 4;
	add.s64 	%rd16, %rd4, %rd15;
	ld.global.u32 	%r26, [%rd16];
	add.s32 	%r27, %r22, %r26;
	shr.s32 	%r28, %r27, 31;
	setp.ne.s32 	%p1, %r27, 0;
	selp.u32 	%r29, 1, 0, %p1;
	or.b32  	%r30, %r28, %r29;
	add.s64 	%rd17, %rd3, %rd11;
	st.global.u32 	[%rd17], %r30;
	st.local.v2.u32 	[%rd6], {%r2, %r27};
	st.local.u32 	[%rd6+8], %r30;
	mov.u64 	%rd18, $str;
	cvta.global.u64 	%rd19, %rd18;
	{ // callseq 0, 0
	.param .b64 param0;
	st.param.b64 	[param0], %rd19;
	.param .b64 param1;
	st.param.b64 	[param1], %rd5;
	.param .b32 retval0;
	call.uni (retval0), 
	vprintf, 
	(
	param0, 
	param1
	);
	ld.param.b32 	%r31, [retval0];
	} // callseq 0
	ret;

}


// ===== COMPILED SASS (sm_100) =====

	.target	sm_100

	.elftype	@"ET_EXEC"


//--------------------- .note.nv.tkinfo           --------------------------
	.section	.note.nv.tkinfo,"",@"SHT_NOTE"
	.sectionflags	@"SHF_NOTE_NV_TKINFO"
	.tkinfo
        /*0018*/ 	.word	0x00000002
        /*0030*/ 	.string	""
        /*0030*/ 	.string	"ptxas"
        /*0030*/ 	.string	"Cuda compilation tools, release 13.0, V13.0.88"
        /*0030*/ 	.string	"Build cuda_13.0.r13.0/compiler.36424714_0"
        /*0030*/ 	.string	"-arch sm_100 -m 64 "



//--------------------- .note.nv.cuinfo           --------------------------
	.section	.note.nv.cuinfo,"",@"SHT_NOTE"
	.sectionflags	@"SHF_NOTE_NV_CUINFO"
        /*0018*/ 	.short	0x0002
        /*001a*/ 	.short	0x0064
        /*001c*/ 	.short	0x0082
	.zero		2


//--------------------- .nv.info                  --------------------------
	.section	.nv.info,"",@"SHT_CUDA_INFO"
	.align	4


	//----- nvinfo : EIATTR_REGCOUNT
	.align		4
        /*0000*/ 	.byte	0x04, 0x2f
        /*0002*/ 	.short	(.L_2 - .L_1)
	.align		4
.L_1:
        /*0004*/ 	.word	index@(_Z5IsingPiS_i)
        /*0008*/ 	.word	0x00000018


	//----- nvinfo : EIATTR_FRAME_SIZE
	.align		4
.L_2:
        /*000c*/ 	.byte	0x04, 0x11
        /*000e*/ 	.short	(.L_4 - .L_3)
	.align		4
.L_3:
        /*0010*/ 	.word	index@(_Z5IsingPiS_i)
        /*0014*/ 	.word	0x00000010


	//----- nvinfo : EIATTR_MIN_STACK_SIZE
	.align		4
.L_4:
        /*0018*/ 	.byte	0x04, 0x12
        /*001a*/ 	.short	(.L_6 - .L_5)
	.align		4
.L_5:
        /*001c*/ 	.word	index@(_Z5IsingPiS_i)
        /*0020*/ 	.word	0x00000010
.L_6:


//--------------------- .nv.compat                --------------------------
	.section	.nv.compat,"",@"SHT_CUDA_COMPAT_INFO"
	.align	4
        /*0000*/ 	.byte	0x02, 0x09, 0x00, 0x00, 0x02, 0x02, 0x01, 0x00, 0x02, 0x05, 0x05, 0x00, 0x03, 0x07, 0x01, 0x01
        /*0010*/ 	.byte	0x02, 0x03, 0x00, 0x00, 0x02, 0x06, 0x01, 0x00, 0x04, 0x0b, 0x08, 0x00, 0x09, 0x00, 0x00, 0x00
        /*0020*/ 	.byte	0x00, 0x00, 0x00, 0x00


//--------------------- .nv.info._Z5IsingPiS_i    --------------------------
	.section	.nv.info._Z5IsingPiS_i,"",@"SHT_CUDA_INFO"
	.sectionflags	@""
	.align	4


	//----- nvinfo : EIATTR_CUDA_API_VERSION
	.align		4
        /*0000*/ 	.byte	0x04, 0x37
        /*0002*/ 	.short	(.L_8 - .L_7)
.L_7:
        /*0004*/ 	.word	0x00000082


	//----- nvinfo : EIATTR_KPARAM_INFO
	.align		4
.L_8:
        /*0008*/ 	.byte	0x04, 0x17
        /*000a*/ 	.short	(.L_10 - .L_9)
.L_9:
        /*000c*/ 	.word	0x00000000
        /*0010*/ 	.short	0x0002
        /*0012*/ 	.short	0x0010
        /*0014*/ 	.byte	0x00, 0xf0, 0x11, 0x00


	//----- nvinfo : EIATTR_KPARAM_INFO
	.align		4
.L_10:
        /*0018*/ 	.byte	0x04, 0x17
        /*001a*/ 	.short	(.L_12 - .L_11)
.L_11:
        /*001c*/ 	.word	0x00000000
        /*0020*/ 	.short	0x0001
        /*0022*/ 	.short	0x0008
        /*0024*/ 	.byte	0x00, 0xf5, 0x21, 0x00


	//----- nvinfo : EIATTR_KPARAM_INFO
	.align		4
.L_12:
        /*0028*/ 	.byte	0x04, 0x17
        /*002a*/ 	.short	(.L_14 - .L_13)
.L_13:
        /*002c*/ 	.word	0x00000000
        /*0030*/ 	.short	0x0000
        /*0032*/ 	.short	0x0000
        /*0034*/ 	.byte	0x00, 0xf5, 0x21, 0x00


	//----- nvinfo : EIATTR_SPARSE_MMA_MASK
	.align		4
.L_14:
        /*0038*/ 	.byte	0x03, 0x50
        /*003a*/ 	.short	0x0000


	//----- nvinfo : EIATTR_MAXREG_COUNT
	.align		4
        /*003c*/ 	.byte	0x03, 0x1b
        /*003e*/ 	.short	0x00ff


	//----- nvinfo : EIATTR_EXTERNS
	.align		4
        /*0040*/ 	.byte	0x04, 0x0f
        /*0042*/ 	.short	(.L_16 - .L_15)


	//   ....[0]....
	.align		4
.L_15:
        /*0044*/ 	.word	index@(vprintf)


	//----- nvinfo : EIATTR_MERCURY_ISA_VERSION
	.align		4
.L_16:
        /*0048*/ 	.byte	0x03, 0x5f
        /*004a*/ 	.short	0x0101


	//----- nvinfo : EIATTR_VRC_CTA_INIT_COUNT
	.align		4
        /*004c*/ 	.byte	0x02, 0x4a
	.zero		1
	.zero		1


	//----- nvinfo : EIATTR_SYSCALL_OFFSETS
	.align		4
        /*0050*/ 	.byte	0x04, 0x46
        /*0052*/ 	.short	(.L_18 - .L_17)


	//   ....[0]....
.L_17:
        /*0054*/ 	.word	0x00000790


	//----- nvinfo : EIATTR_EXIT_INSTR_OFFSETS
	.align		4
.L_18:
        /*0058*/ 	.byte	0x04, 0x1c
        /*005a*/ 	.short	(.L_20 - .L_19)


	//   ....[0]....
.L_19:
        /*005c*/ 	.word	0x000007a0


	//----- nvinfo : EIATTR_CBANK_PARAM_SIZE
	.align		4
.L_20:
        /*0060*/ 	.byte	0x03, 0x19
        /*0062*/ 	.short	0x0014


	//----- nvinfo : EIATTR_PARAM_CBANK
	.align		4
        /*0064*/ 	.byte	0x04, 0x0a
        /*0066*/ 	.short	(.L_22 - .L_21)
	.align		4
.L_21:
        /*0068*/ 	.word	index@(.nv.constant0._Z5IsingPiS_i)
        /*006c*/ 	.short	0x0380
        /*006e*/ 	.short	0x0014


	//----- nvinfo : EIATTR_SW_WAR
	.align		4
.L_22:
        /*0070*/ 	.byte	0x04, 0x36
        /*0072*/ 	.short	(.L_24 - .L_23)
.L_23:
        /*0074*/ 	.word	0x00000008
.L_24:


//--------------------- .nv.callgraph             --------------------------
	.section	.nv.callgraph,"",@"SHT_CUDA_CALLGRAPH"
	.align	4
	.sectionentsize	8
	.align		4
        /*0000*/ 	.word	0x00000000
	.align		4
        /*0004*/ 	.word	0xffffffff
	.align		4
        /*0008*/ 	.word	index@(_Z5IsingPiS_i)
	.align		4
        /*000c*/ 	.word	index@(vprintf)
	.align		4
        /*0010*/ 	.word	0x00000000
	.align		4
        /*0014*/ 	.word	0xfffffffe
	.align		4
        /*0018*/ 	.word	0x00000000
	.align		4
        /*001c*/ 	.word	0xfffffffd
	.align		4
        /*0020*/ 	.word	0x00000000
	.align		4
        /*0024*/ 	.word	0xfffffffc


//--------------------- .nv.constant4             --------------------------
	.section	.nv.constant4,"a",@progbits
	.align	8
	.align		8
.nv.constant4:
        /*0000*/ 	.dword	vprintf
	.align		8
        /*0008*/ 	.dword	$str


//--------------------- .text._Z5IsingPiS_i       --------------------------
	.section	.text._Z5IsingPiS_i,"ax",@progbits
	.align	128
        .global         _Z5IsingPiS_i
        .type           _Z5IsingPiS_i,@function
        .size           _Z5IsingPiS_i,(.L_x_2 - _Z5IsingPiS_i)
        .other          _Z5IsingPiS_i,@"STO_CUDA_ENTRY STV_DEFAULT"
_Z5IsingPiS_i:
.text._Z5IsingPiS_i:
[----:B------:R-:W0:Y:S08]  /*0000*/  LDC R1, c[0x0][0x37c] ;  /* 0x0000df00ff017b82 */ /* 0x000e300000000800 */
[----:B------:R-:W1:Y:S01]  /*0010*/  LDC R3, c[0x0][0x390] ;  /* 0x0000e400ff037b82 */ /* 0x000e620000000800 */
[----:B------:R-:W2:Y:S01]  /*0020*/  S2R R2, SR_TID.X ;  /* 0x0000000000027919 */ /* 0x000ea20000002100 */
[----:B------:R-:W3:Y:S01]  /*0030*/  LDCU.64 UR4, c[0x0][0x358] ;  /* 0x00006b00ff0477ac */ /* 0x000ee20008000a00 */
[----:B0-----:R-:W-:Y:S01]  /*0040*/  VIADD R1, R1, 0xfffffff0 ;  /* 0xfffffff001017836 */ /* 0x001fe20000000000 */
[----:B------:R-:W0:Y:S01]  /*0050*/  LDCU UR6, c[0x0][0x2f8] ;  /* 0x00005f00ff0677ac */ /* 0x000e220008000800 */
[----:B------:R-:W4:Y:S01]  /*0060*/  LDCU.64 UR8, c[0x4][0x8] ;  /* 0x01000100ff0877ac */ /* 0x000f220008000a00 */
[----:B-1----:R-:W1:Y:S01]  /*0070*/  I2F.U32.RP R0, R3 ;  /* 0x0000000300007306 */ /* 0x002e620000209000 */
[----:B------:R-:W-:-:S07]  /*0080*/  IABS R8, R3 ;  /* 0x0000000300087213 */ /* 0x000fce0000000000 */
[----:B------:R-:W5:Y:S08]  /*0090*/  I2F.RP R9, R8 ;  /* 0x0000000800097306 */ /* 0x000f700000209400 */
[----:B-1----:R-:W1:Y:S08]  /*00a0*/  MUFU.RCP R0, R0 ;  /* 0x0000000000007308 */ /* 0x002e700000001000 */
[----:B-----5:R-:W-:Y:S01]  /*00b0*/  MUFU.RCP R9, R9 ;  /* 0x0000000900097308 */ /* 0x020fe20000001000 */
[----:B-1----:R-:W-:-:S07]  /*00c0*/  VIADD R4, R0, 0xffffffe ;  /* 0x0ffffffe00047836 */ /* 0x002fce0000000000 */
[----:B------:R1:W5:Y:S02]  /*00d0*/  F2I.FTZ.U32.TRUNC.NTZ R5, R4 ;  /* 0x0000000400057305 */ /* 0x000364000021f000 */
[----:B-1----:R-:W-:Y:S01]  /*00e0*/  IMAD.MOV.U32 R4, RZ, RZ, RZ ;  /* 0x000000ffff047224 */ /* 0x002fe200078e00ff */
[----:B-----5:R-:W-:-:S05]  /*00f0*/  IADD3 R6, PT, PT, RZ, -R5, RZ ;  /* 0x80000005ff067210 */ /* 0x020fca0007ffe0ff */
[----:B------:R-:W-:-:S04]  /*0100*/  IMAD R7, R6, R3, RZ ;  /* 0x0000000306077224 */ /* 0x000fc800078e02ff */
[----:B------:R-:W-:Y:S01]  /*0110*/  IMAD.HI.U32 R5, R5, R7, R4 ;  /* 0x0000000705057227 */ /* 0x000fe200078e0004 */
[----:B------:R-:W-:Y:S02]  /*0120*/  IADD3 R4, PT, PT, R9, 0xffffffe, RZ ;  /* 0x0ffffffe09047810 */ /* 0x000fe40007ffe0ff */
[----:B------:R-:W-:Y:S01]  /*0130*/  LOP3.LUT R7, RZ, R3, RZ, 0x33, !PT ;  /* 0x00000003ff077212 */ /* 0x000fe200078e33ff */
[----:B------:R-:W-:Y:S02]  /*0140*/  VIADD R9, R3, 0xffffffff ;  /* 0xffffffff03097836 */ /* 0x000fe40000000000 */
[----:B--2---:R-:W-:Y:S02]  /*0150*/  IMAD.HI.U32 R6, R5, R2, RZ ;  /* 0x0000000205067227 */ /* 0x004fe400078e00ff */
[----:B------:R1:W2:Y:S02]  /*0160*/  F2I.FTZ.U32.TRUNC.NTZ R5, R4 ;  /* 0x0000000400057305 */ /* 0x0002a4000021f000 */
[----:B------:R-:W-:-:S04]  /*0170*/  IMAD.MOV R0, RZ, RZ, -R6 ;  /* 0x000000ffff007224 */ /* 0x000fc800078e0a06 */
[----:B------:R-:W-:Y:S02]  /*0180*/  IMAD R0, R3, R0, R2 ;  /* 0x0000000003007224 */ /* 0x000fe400078e0202 */
[----:B-1----:R-:W-:-:S03]  /*0190*/  IMAD.MOV.U32 R4, RZ, RZ, RZ ;  /* 0x000000ffff047224 */ /* 0x002fc600078e00ff */
[----:B------:R-:W-:Y:S01]  /*01a0*/  ISETP.GE.U32.AND P0, PT, R0, R3, PT ;  /* 0x000000030000720c */ /* 0x000fe20003f06070 */
[----:B--2---:R-:W-:-:S04]  /*01b0*/  IMAD.MOV R11, RZ, RZ, -R5 ;  /* 0x000000ffff0b7224 */ /* 0x004fc800078e0a05 */
[----:B------:R-:W-:-:S04]  /*01c0*/  IMAD R11, R11, R8, RZ ;  /* 0x000000080b0b7224 */ /* 0x000fc800078e02ff */
[----:B------:R-:W-:-:S04]  /*01d0*/  IMAD.HI.U32 R4, R5, R11, R4 ;  /* 0x0000000b05047227 */ /* 0x000fc800078e0004 */
[----:B------:R-:W-:Y:S02]  /*01e0*/  @P0 IMAD.IADD R0, R0, 0x1, -R3 ;  /* 0x0000000100000824 */ /* 0x000fe400078e0a03 */
[----:B------:R-:W-:Y:S01]  /*01f0*/  @P0 VIADD R6, R6, 0x1 ;  /* 0x0000000106060836 */ /* 0x000fe20000000000 */
[----:B------:R-:W-:Y:S02]  /*0200*/  ISETP.NE.U32.AND P0, PT, R3, RZ, PT ;  /* 0x000000ff0300720c */ /* 0x000fe40003f05070 */
[----:B------:R-:W-:-:S13]  /*0210*/  ISETP.GE.U32.AND P1, PT, R0, R3, PT ;  /* 0x000000030000720c */ /* 0x000fda0003f26070 */
[----:B------:R-:W-:-:S04]  /*0220*/  @P1 IADD3 R6, PT, PT, R6, 0x1, RZ ;  /* 0x0000000106061810 */ /* 0x000fc80007ffe0ff */
[----:B------:R-:W-:-:S04]  /*0230*/  SEL R6, R7, R6, !P0 ;  /* 0x0000000607067207 */ /* 0x000fc80004000000 */
[C---:B------:R-:W-:Y:S01]  /*0240*/  IADD3 R0, PT, PT, -R6.reuse, RZ, RZ ;  /* 0x000000ff06007210 */ /* 0x040fe20007ffe1ff */
[C---:B------:R-:W-:Y:S01]  /*0250*/  IMAD.IADD R16, R6.reuse, 0x1, R9 ;  /* 0x0000000106107824 */ /* 0x040fe200078e0209 */
[----:B------:R-:W-:-:S03]  /*0260*/  IADD3 R14, PT, PT, R6, 0x1, RZ ;  /* 0x00000001060e7810 */ /* 0x000fc60007ffe0ff */
[----:B------:R-:W-:Y:S01]  /*0270*/  IMAD R0, R3, R0, R2 ;  /* 0x0000000003007224 */ /* 0x000fe200078e0202 */
[----:B------:R-:W-:Y:S02]  /*0280*/  IABS R13, R16 ;  /* 0x00000010000d7213 */ /* 0x000fe40000000000 */
[----:B------:R-:W-:Y:S01]  /*0290*/  IABS R15, R14 ;  /* 0x0000000e000f7213 */ /* 0x000fe20000000000 */
[----:B------:R-:W-:Y:S01]  /*02a0*/  IMAD.IADD R9, R0, 0x1, R9 ;  /* 0x0000000100097824 */ /* 0x000fe200078e0209 */
[----:B------:R-:W-:Y:S01]  /*02b0*/  ISETP.GE.AND P4, PT, R14, RZ, PT ;  /* 0x000000ff0e00720c */ /* 0x000fe20003f86270 */
[----:B------:R-:W-:Y:S02]  /*02c0*/  VIADD R18, R0, 0x1 ;  /* 0x0000000100127836 */ /* 0x000fe40000000000 */
[C---:B------:R-:W-:Y:S01]  /*02d0*/  IMAD.HI.U32 R5, R4.reuse, R13, RZ ;  /* 0x0000000d04057227 */ /* 0x040fe200078e00ff */
[----:B------:R-:W-:Y:S02]  /*02e0*/  IABS R17, R9 ;  /* 0x0000000900117213 */ /* 0x000fe40000000000 */
[----:B------:R-:W-:Y:S01]  /*02f0*/  IABS R19, R18 ;  /* 0x0000001200137213 */ /* 0x000fe20000000000 */
[----:B------:R-:W-:Y:S01]  /*0300*/  IMAD.HI.U32 R11, R4, R15, RZ ;  /* 0x0000000f040b7227 */ /* 0x000fe200078e00ff */
[----:B------:R-:W-:-:S02]  /*0310*/  IADD3 R5, PT, PT, -R5, RZ, RZ ;  /* 0x000000ff05057210 */ /* 0x000fc40007ffe1ff */
[----:B------:R-:W-:Y:S01]  /*0320*/  ISETP.GE.AND P5, PT, R9, RZ, PT ;  /* 0x000000ff0900720c */ /* 0x000fe20003fa6270 */
[----:B------:R-:W-:-:S04]  /*0330*/  IMAD.HI.U32 R10, R4, R17, RZ ;  /* 0x00000011040a7227 */ /* 0x000fc800078e00ff */
[----:B------:R-:W-:Y:S02]  /*0340*/  IMAD.MOV R12, RZ, RZ, -R11 ;  /* 0x000000ffff0c7224 */ /* 0x000fe400078e0a0b */
[----:B------:R-:W-:-:S04]  /*0350*/  IMAD.HI.U32 R4, R4, R19, RZ ;  /* 0x0000001304047227 */ /* 0x000fc800078e00ff */
[----:B------:R-:W-:Y:S01]  /*0360*/  IMAD R11, R8, R5, R13 ;  /* 0x00000005080b7224 */ /* 0x000fe200078e020d */
[----:B------:R-:W-:Y:S01]  /*0370*/  IADD3 R4, PT, PT, -R4, RZ, RZ ;  /* 0x000000ff04047210 */ /* 0x000fe20007ffe1ff */
[----:B------:R-:W-:Y:S02]  /*0380*/  IMAD.MOV R10, RZ, RZ, -R10 ;  /* 0x000000ffff0a7224 */ /* 0x000fe400078e0a0a */
[C---:B------:R-:W-:Y:S01]  /*0390*/  IMAD R15, R8.reuse, R12, R15 ;  /* 0x0000000c080f7224 */ /* 0x040fe200078e020f */
[C---:B------:R-:W-:Y:S01]  /*03a0*/  ISETP.GT.U32.AND P0, PT, R8.reuse, R11, PT ;  /* 0x0000000b0800720c */ /* 0x040fe20003f04070 */
[C---:B------:R-:W-:Y:S02]  /*03b0*/  IMAD R13, R8.reuse, R10, R17 ;  /* 0x0000000a080d7224 */ /* 0x040fe400078e0211 */
[C---:B------:R-:W-:Y:S01]  /*03c0*/  IMAD R17, R8.reuse, R4, R19 ;  /* 0x0000000408117224 */ /* 0x040fe200078e0213 */
[C---:B------:R-:W-:Y:S01]  /*03d0*/  ISETP.GT.U32.AND P2, PT, R8.reuse, R15, PT ;  /* 0x0000000f0800720c */ /* 0x040fe20003f44070 */
[----:B------:R-:W1:Y:S01]  /*03e0*/  LDC.64 R4, c[0x0][0x380] ;  /* 0x0000e000ff047b82 */ /* 0x000e620000000a00 */
[----:B------:R-:W-:-:S02]  /*03f0*/  ISETP.GT.U32.AND P1, PT, R8, R13, PT ;  /* 0x0000000d0800720c */ /* 0x000fc40003f24070 */
[----:B------:R-:W-:-:S05]  /*0400*/  ISETP.GT.U32.AND P3, PT, R8, R17, PT ;  /* 0x000000110800720c */ /* 0x000fca0003f64070 */
[----:B------:R-:W-:-:S04]  /*0410*/  @!P0 IMAD.IADD R11, R11, 0x1, -R8 ;  /* 0x000000010b0b8824 */ /* 0x000fc800078e0a08 */
[--C-:B------:R-:W-:Y:S01]  /*0420*/  @!P2 IMAD.IADD R15, R15, 0x1, -R8.reuse ;  /* 0x000000010f0fa824 */ /* 0x100fe200078e0a08 */
[C---:B------:R-:W-:Y:S02]  /*0430*/  ISETP.GT.U32.AND P6, PT, R8.reuse, R11, PT ;  /* 0x0000000b0800720c */ /* 0x040fe40003fc4070 */
[----:B------:R-:W-:Y:S01]  /*0440*/  @!P1 IADD3 R13, PT, PT, R13, -R8, RZ ;  /* 0x800000080d0d9210 */ /* 0x000fe20007ffe0ff */
[----:B------:R-:W-:Y:S01]  /*0450*/  @!P3 IMAD.IADD R17, R17, 0x1, -R8 ;  /* 0x000000011111b824 */ /* 0x000fe200078e0a08 */
[C---:B------:R-:W-:Y:S02]  /*0460*/  ISETP.GT.U32.AND P0, PT, R8.reuse, R15, PT ;  /* 0x0000000f0800720c */ /* 0x040fe40003f04070 */
[C---:B------:R-:W-:Y:S02]  /*0470*/  ISETP.GT.U32.AND P1, PT, R8.reuse, R13, PT ;  /* 0x0000000d0800720c */ /* 0x040fe40003f24070 */
[----:B------:R-:W-:Y:S02]  /*0480*/  ISETP.GT.U32.AND P2, PT, R8, R17, PT ;  /* 0x000000110800720c */ /* 0x000fe40003f44070 */
[----:B------:R-:W-:-:S03]  /*0490*/  ISETP.GE.AND P3, PT, R16, RZ, PT ;  /* 0x000000ff1000720c */ /* 0x000fc60003f66270 */
[-C--:B------:R-:W-:Y:S02]  /*04a0*/  @!P6 IADD3 R11, PT, PT, R11, -R8.reuse, RZ ;  /* 0x800000080b0be210 */ /* 0x080fe40007ffe0ff */
[----:B------:R-:W-:Y:S02]  /*04b0*/  ISETP.GE.AND P6, PT, R18, RZ, PT ;  /* 0x000000ff1200720c */ /* 0x000fe40003fc6270 */
[--C-:B------:R-:W-:Y:S01]  /*04c0*/  @!P0 IMAD.IADD R15, R15, 0x1, -R8.reuse ;  /* 0x000000010f0f8824 */ /* 0x100fe200078e0a08 */
[----:B------:R-:W-:Y:S02]  /*04d0*/  ISETP.NE.AND P0, PT, R3, RZ, PT ;  /* 0x000000ff0300720c */ /* 0x000fe40003f05270 */
[----:B------:R-:W-:Y:S01]  /*04e0*/  @!P1 IADD3 R13, PT, PT, R13, -R8, RZ ;  /* 0x800000080d0d9210 */ /* 0x000fe20007ffe0ff */
[----:B------:R-:W-:Y:S02]  /*04f0*/  @!P2 IMAD.IADD R17, R17, 0x1, -R8 ;  /* 0x000000011111a824 */ /* 0x000fe400078e0a08 */
[----:B------:R-:W-:Y:S01]  /*0500*/  @!P3 IADD3 R11, PT, PT, -R11, RZ, RZ ;  /* 0x000000ff0b0bb210 */ /* 0x000fe20007ffe1ff */
[----:B------:R-:W-:Y:S01]  /*0510*/  @!P4 IMAD.MOV R15, RZ, RZ, -R15 ;  /* 0x000000ffff0fc224 */ /* 0x000fe200078e0a0f */
[----:B------:R-:W-:Y:S01]  /*0520*/  @!P5 IADD3 R13, PT, PT, -R13, RZ, RZ ;  /* 0x000000ff0d0dd210 */ /* 0x000fe20007ffe1ff */
[----:B-1----:R-:W-:Y:S01]  /*0530*/  IMAD.WIDE R8, R2, 0x4, R4 ;  /* 0x0000000402087825 */ /* 0x002fe200078e0204 */
[----:B------:R-:W-:-:S02]  /*0540*/  SEL R11, R7, R11, !P0 ;  /* 0x0000000b070b7207 */ /* 0x000fc40004000000 */
[C---:B------:R-:W-:Y:S01]  /*0550*/  SEL R13, R7.reuse, R13, !P0 ;  /* 0x0000000d070d7207 */ /* 0x040fe20004000000 */
[----:B------:R-:W-:Y:S01]  /*0560*/  @!P6 IMAD.MOV R17, RZ, RZ, -R17 ;  /* 0x000000ffff11e224 */ /* 0x000fe200078e0a11 */
[----:B------:R-:W-:Y:S01]  /*0570*/  SEL R15, R7, R15, !P0 ;  /* 0x0000000f070f7207 */ /* 0x000fe20004000000 */
[----:B------:R-:W-:Y:S01]  /*0580*/  IMAD R11, R11, R3, R0 ;  /* 0x000000030b0b7224 */ /* 0x000fe200078e0200 */
[----:B---3--:R-:W2:Y:S02]  /*0590*/  LDG.E R9, desc[UR4][R8.64] ;  /* 0x0000000408097981 */ /* 0x008ea4000c1e1900 */
[----:B------:R-:W-:Y:S01]  /*05a0*/  SEL R17, R7, R17, !P0 ;  /* 0x0000001107117207 */ /* 0x000fe20004000000 */
[----:B------:R-:W-:Y:S02]  /*05b0*/  IMAD R7, R6, R3, R13 ;  /* 0x0000000306077224 */ /* 0x000fe400078e020d */
[----:B------:R-:W-:-:S04]  /*05c0*/  IMAD.WIDE R10, R11, 0x4, R4 ;  /* 0x000000040b0a7825 */ /* 0x000fc800078e0204 */
[-C--:B------:R-:W-:Y:S02]  /*05d0*/  IMAD R17, R6, R3.reuse, R17 ;  /* 0x0000000306117224 */ /* 0x080fe400078e0211 */
[----:B------:R-:W-:Y:S01]  /*05e0*/  IMAD R13, R15, R3, R0 ;  /* 0x000000030f0d7224 */ /* 0x000fe200078e0200 */
[----:B------:R-:W2:Y:S01]  /*05f0*/  LDG.E R10, desc[UR4][R10.64] ;  /* 0x000000040a0a7981 */ /* 0x000ea2000c1e1900 */
[--C-:B------:R-:W-:Y:S01]  /*0600*/  IMAD.WIDE R6, R7, 0x4, R4.reuse ;  /* 0x0000000407067825 */ /* 0x100fe200078e0204 */
[----:B------:R-:W1:Y:S03]  /*0610*/  LDC.64 R14, c[0x0][0x388] ;  /* 0x0000e200ff0e7b82 */ /* 0x000e660000000a00 */
[--C-:B------:R-:W-:Y:S02]  /*0620*/  IMAD.WIDE R12, R13, 0x4, R4.reuse ;  /* 0x000000040d0c7825 */ /* 0x100fe400078e0204 */
[----:B------:R-:W2:Y:S02]  /*0630*/  LDG.E R6, desc[UR4][R6.64] ;  /* 0x0000000406067981 */ /* 0x000ea4000c1e1900 */
[----:B------:R-:W-:-:S02]  /*0640*/  IMAD.WIDE R4, R17, 0x4, R4 ;  /* 0x0000000411047825 */ /* 0x000fc400078e0204 */
[----:B------:R-:W3:Y:S04]  /*0650*/  LDG.E R12, desc[UR4][R12.64] ;  /* 0x000000040c0c7981 */ /* 0x000ee8000c1e1900 */
[----:B------:R4:W3:Y:S02]  /*0660*/  LDG.E R3, desc[UR4][R4.64] ;  /* 0x0000000404037981 */ /* 0x0008e4000c1e1900 */
[----:B----4-:R-:W-:Y:S01]  /*0670*/  MOV R4, UR8 ;  /* 0x0000000800047c02 */ /* 0x010fe20008000f00 */
[----:B------:R-:W-:Y:S01]  /*0680*/  IMAD.U32 R5, RZ, RZ, UR9 ;  /* 0x00000009ff057e24 */ /* 0x000fe2000f8e00ff */
[----:B--2---:R-:W-:-:S04]  /*0690*/  IADD3 R0, PT, PT, R9, R6, R10 ;  /* 0x0000000609007210 */ /* 0x004fc80007ffe00a */
[----:B---3--:R-:W-:-:S04]  /*06a0*/  IADD3 R3, PT, PT, R3, R0, R12 ;  /* 0x0000000003037210 */ /* 0x008fc80007ffe00c */
[----:B------:R-:W-:Y:S02]  /*06b0*/  ISETP.NE.AND P0, PT, R3, RZ, PT ;  /* 0x000000ff0300720c */ /* 0x000fe40003f05270 */
[----:B------:R-:W-:Y:S02]  /*06c0*/  SHF.R.S32.HI R0, RZ, 0x1f, R3 ;  /* 0x0000001fff007819 */ /* 0x000fe40000011403 */
[----:B------:R-:W-:Y:S02]  /*06d0*/  SEL R9, RZ, 0x1, !P0 ;  /* 0x00000001ff097807 */ /* 0x000fe40004000000 */
[----:B------:R-:W-:Y:S02]  /*06e0*/  MOV R10, 0x0 ;  /* 0x00000000000a7802 */ /* 0x000fe40000000f00 */
[----:B------:R-:W-:Y:S01]  /*06f0*/  LOP3.LUT R0, R0, R9, RZ, 0xfc, !PT ;  /* 0x0000000900007212 */ /* 0x000fe200078efcff */
[----:B-1----:R-:W-:Y:S01]  /*0700*/  IMAD.WIDE R8, R2, 0x4, R14 ;  /* 0x0000000402087825 */ /* 0x002fe200078e020e */
[----:B------:R1:W-:Y:S02]  /*0710*/  STL.64 [R1], R2 ;  /* 0x0000000201007387 */ /* 0x0003e40000100a00 */
[----:B------:R-:W2:Y:S02]  /*0720*/  LDC.64 R10, c[0x4][R10] ;  /* 0x010000000a0a7b82 */ /* 0x000ea40000000a00 */
[----:B------:R1:W-:Y:S04]  /*0730*/  STL [R1+0x8], R0 ;  /* 0x0000080001007387 */ /* 0x0003e80000100800 */
[----:B------:R1:W-:Y:S01]  /*0740*/  STG.E desc[UR4][R8.64], R0 ;  /* 0x0000000008007986 */ /* 0x0003e2000c101904 */
[----:B------:R-:W3:Y:S01]  /*0750*/  LDCU UR4, c[0x0][0x2fc] ;  /* 0x00005f80ff0477ac */ /* 0x000ee20008000800 */
[----:B0-----:R-:W-:-:S04]  /*0760*/  IADD3 R6, P0, PT, R1, UR6, RZ ;  /* 0x0000000601067c10 */ /* 0x001fc8000ff1e0ff */
[----:B-1-3--:R-:W-:-:S09]  /*0770*/  IADD3.X R7, PT, PT, RZ, UR4, RZ, P0, !PT ;  /* 0x00000004ff077c10 */ /* 0x00afd200087fe4ff */
[----:B------:R-:W-:-:S07]  /*0780*/  LEPC R20, `(.L_x_0) ;  /* 0x000000001014794e */ /* 0x000fce0000000000 */
[----:B--2---:R-:W-:Y:S05]  /*0790*/  CALL.ABS.NOINC R10 ;  /* 0x000000000a007343 */ /* 0x004fea0003c00000 */
.L_x_0:
[----:B------:R-:W-:Y:S05]  /*07a0*/  EXIT ;  /* 0x000000000000794d */ /* 0x000fea0003800000 */
.L_x_1:
[----:B------:R-:W-:-:S00]  /*07b0*/  BRA `(.L_x_1) ;  /* 0xfffffffc00fc7947 */ /* 0x000fc0000383ffff */
[----:B------:R-:W-:-:S00]  /*07c0*/  NOP ;  /* 0x0000000000007918 */ /* 0x000fc00000000000 */
        /* <DEDUP_REMOVED lines=11> */
.L_x_2:


//--------------------- .nv.global.init           --------------------------
	.section	.nv.global.init,"aw",@progbits
.nv.global.init:
	.type		$str,@object
	.size		$str,(.L_0 - $str)
$str:
        /*0000*/ 	.byte	0x20, 0x49, 0x20, 0x61, 0x6d, 0x20, 0x25, 0x64, 0x2c, 0x20, 0x78, 0x20, 0x69, 0x73, 0x20, 0x25
        /*0010*/ 	.byte	0x64, 0x2c, 0x20, 0x4c, 0x20, 0x69, 0x73, 0x20, 0x25, 0x64, 0x0a, 0x00
.L_0:


//--------------------- .nv.shared.reserved.0     --------------------------
	.section	.nv.shared.reserved.0,"aw",@nobits
	.weak		__nv_reservedSMEM_offset_0_alias
	.size		__nv_reservedSMEM_offset_0_alias, 0, 64
	.other		__nv_reservedSMEM_offset_0_alias,@"STO_CUDA_RESERVED_SHARED STV_DEFAULT"
__nv_reservedSMEM_offset_0_alias:
	.zero		0
	.zero		64


//--------------------- .nv.constant0._Z5IsingPiS_i --------------------------
	.section	.nv.constant0._Z5IsingPiS_i,"a",@progbits
	.sectionflags	@""
	.align	4
.nv.constant0._Z5IsingPiS_i:
	.zero		916


//--------------------- SYMBOLS --------------------------

	.type		.nv.reservedSmem.offset0,@object
	.size		.nv.reservedSmem.offset0,0x4
	.type		vprintf,@function
